//
// Generated by NVIDIA NVVM Compiler
//
// Compiler Build ID: CL-36424714
// Cuda compilation tools, release 13.0, V13.0.88
// Based on NVVM 20.0.0
//

.version 9.0
.target sm_100
.address_size 64

	// .globl	_Z6updatePdS_S_id

.visible .entry _Z6updatePdS_S_id(
	.param .u64 .ptr .align 1 _Z6updatePdS_S_id_param_0,
	.param .u64 .ptr .align 1 _Z6updatePdS_S_id_param_1,
	.param .u64 .ptr .align 1 _Z6updatePdS_S_id_param_2,
	.param .u32 _Z6updatePdS_S_id_param_3,
	.param .f64 _Z6updatePdS_S_id_param_4
)
{
	.reg .pred 	%p<2>;
	.reg .b32 	%r<7>;
	.reg .b64 	%rd<11>;
	.reg .b64 	%fd<35>;

	ld.param.u64 	%rd1, [_Z6updatePdS_S_id_param_0];
	ld.param.u64 	%rd2, [_Z6updatePdS_S_id_param_1];
	ld.param.u64 	%rd3, [_Z6updatePdS_S_id_param_2];
	ld.param.u32 	%r2, [_Z6updatePdS_S_id_param_3];
	ld.param.f64 	%fd1, [_Z6updatePdS_S_id_param_4];
	mov.u32 	%r3, %tid.x;
	mov.u32 	%r4, %ntid.x;
	mov.u32 	%r5, %ctaid.x;
	mad.lo.s32 	%r1, %r4, %r5, %r3;
	setp.ge.s32 	%p1, %r1, %r2;
	@%p1 bra 	$L__BB0_2;
	cvta.to.global.u64 	%rd4, %rd2;
	cvta.to.global.u64 	%rd5, %rd3;
	cvta.to.global.u64 	%rd6, %rd1;
	mul.lo.s32 	%r6, %r1, 3;
	mul.wide.s32 	%rd7, %r6, 8;
	add.s64 	%rd8, %rd4, %rd7;
	ld.global.f64 	%fd2, [%rd8];
	add.s64 	%rd9, %rd5, %rd7;
	ld.global.f64 	%fd3, [%rd9];
	mul.f64 	%fd4, %fd1, %fd3;
	mul.f64 	%fd5, %fd1, %fd4;
	mul.f64 	%fd6, %fd5, 0d3FE0000000000000;
	fma.rn.f64 	%fd7, %fd1, %fd2, %fd6;
	add.s64 	%rd10, %rd6, %rd7;
	ld.global.f64 	%fd8, [%rd10];
	add.f64 	%fd9, %fd8, %fd7;
	st.global.f64 	[%rd10], %fd9;
	ld.global.f64 	%fd10, [%rd9];
	ld.global.f64 	%fd11, [%rd8];
	fma.rn.f64 	%fd12, %fd1, %fd10, %fd11;
	st.global.f64 	[%rd8], %fd12;
	ld.global.f64 	%fd13, [%rd8+8];
	ld.global.f64 	%fd14, [%rd9+8];
	mul.f64 	%fd15, %fd1, %fd14;
	mul.f64 	%fd16, %fd1, %fd15;
	mul.f64 	%fd17, %fd16, 0d3FE0000000000000;
	fma.rn.f64 	%fd18, %fd1, %fd13, %fd17;
	ld.global.f64 	%fd19, [%rd10+8];
	add.f64 	%fd20, %fd19, %fd18;
	st.global.f64 	[%rd10+8], %fd20;
	ld.global.f64 	%fd21, [%rd9+8];
	ld.global.f64 	%fd22, [%rd8+8];
	fma.rn.f64 	%fd23, %fd1, %fd21, %fd22;
	st.global.f64 	[%rd8+8], %fd23;
	ld.global.f64 	%fd24, [%rd8+16];
	ld.global.f64 	%fd25, [%rd9+16];
	mul.f64 	%fd26, %fd1, %fd25;
	mul.f64 	%fd27, %fd1, %fd26;
	mul.f64 	%fd28, %fd27, 0d3FE0000000000000;
	fma.rn.f64 	%fd29, %fd1, %fd24, %fd28;
	ld.global.f64 	%fd30, [%rd10+16];
	add.f64 	%fd31, %fd30, %fd29;
	st.global.f64 	[%rd10+16], %fd31;
	ld.global.f64 	%fd32, [%rd9+16];
	ld.global.f64 	%fd33, [%rd8+16];
	fma.rn.f64 	%fd34, %fd1, %fd32, %fd33;
	st.global.f64 	[%rd8+16], %fd34;
$L__BB0_2:
	ret;

}


// ===== COMPILED SASS (sm_100) =====

	.target	sm_100

	.elftype	@"ET_EXEC"


//--------------------- .note.nv.tkinfo           --------------------------
	.section	.note.nv.tkinfo,"",@"SHT_NOTE"
	.sectionflags	@"SHF_NOTE_NV_TKINFO"
	.tkinfo
        /*0018*/ 	.word	0x00000002
        /*0030*/ 	.string	""
        /*0030*/ 	.string	"ptxas"
        /*0030*/ 	.string	"Cuda compilation tools, release 13.0, V13.0.88"
        /*0030*/ 	.string	"Build cuda_13.0.r13.0/compiler.36424714_0"
        /*0030*/ 	.string	"-arch sm_100 -m 64 "



//--------------------- .note.nv.cuinfo           --------------------------
	.section	.note.nv.cuinfo,"",@"SHT_NOTE"
	.sectionflags	@"SHF_NOTE_NV_CUINFO"
        /*0018*/ 	.short	0x0002
        /*001a*/ 	.short	0x0064
        /*001c*/ 	.short	0x0082
	.zero		2


//--------------------- .nv.info                  --------------------------
	.section	.nv.info,"",@"SHT_CUDA_INFO"
	.align	4


	//----- nvinfo : EIATTR_REGCOUNT
	.align		4
        /*0000*/ 	.byte	0x04, 0x2f
        /*0002*/ 	.short	(.L_1 - .L_0)
	.align		4
.L_0:
        /*0004*/ 	.word	index@(_Z6updatePdS_S_id)
        /*0008*/ 	.word	0x00000014


	//----- nvinfo : EIATTR_FRAME_SIZE
	.align		4
.L_1:
        /*000c*/ 	.byte	0x04, 0x11
        /*000e*/ 	.short	(.L_3 - .L_2)
	.align		4
.L_2:
        /*0010*/ 	.word	index@(_Z6updatePdS_S_id)
        /*0014*/ 	.word	0x00000000


	//----- nvinfo : EIATTR_MIN_STACK_SIZE
	.align		4
.L_3:
        /*0018*/ 	.byte	0x04, 0x12
        /*001a*/ 	.short	(.L_5 - .L_4)
	.align		4
.L_4:
        /*001c*/ 	.word	index@(_Z6updatePdS_S_id)
        /*0020*/ 	.word	0x00000000
.L_5:


//--------------------- .nv.compat                --------------------------
	.section	.nv.compat,"",@"SHT_CUDA_COMPAT_INFO"
	.align	4
        /*0000*/ 	.byte	0x02, 0x09, 0x00, 0x00, 0x02, 0x02, 0x01, 0x00, 0x02, 0x05, 0x05, 0x00, 0x03, 0x07, 0x01, 0x01
        /*0010*/ 	.byte	0x02, 0x03, 0x00, 0x00, 0x02, 0x06, 0x01, 0x00, 0x04, 0x0b, 0x08, 0x00, 0x01, 0x00, 0x00, 0x00
        /*0020*/ 	.byte	0x00, 0x00, 0x00, 0x00


//--------------------- .nv.info._Z6updatePdS_S_id --------------------------
	.section	.nv.info._Z6updatePdS_S_id,"",@"SHT_CUDA_INFO"
	.sectionflags	@""
	.align	4


	//----- nvinfo : EIATTR_CUDA_API_VERSION
	.align		4
        /*0000*/ 	.byte	0x04, 0x37
        /*0002*/ 	.short	(.L_7 - .L_6)
.L_6:
        /*0004*/ 	.word	0x00000082


	//----- nvinfo : EIATTR_KPARAM_INFO
	.align		4
.L_7:
        /*0008*/ 	.byte	0x04, 0x17
        /*000a*/ 	.short	(.L_9 - .L_8)
.L_8:
        /*000c*/ 	.word	0x00000000
        /*0010*/ 	.short	0x0004
        /*0012*/ 	.short	0x0020
        /*0014*/ 	.byte	0x00, 0xf0, 0x21, 0x00


	//----- nvinfo : EIATTR_KPARAM_INFO
	.align		4
.L_9:
        /*0018*/ 	.byte	0x04, 0x17
        /*001a*/ 	.short	(.L_11 - .L_10)
.L_10:
        /*001c*/ 	.word	0x00000000
        /*0020*/ 	.short	0x0003
        /*0022*/ 	.short	0x0018
        /*0024*/ 	.byte	0x00, 0xf0, 0x11, 0x00


	//----- nvinfo : EIATTR_KPARAM_INFO
	.align		4
.L_11:
        /*0028*/ 	.byte	0x04, 0x17
        /*002a*/ 	.short	(.L_13 - .L_12)
.L_12:
        /*002c*/ 	.word	0x00000000
        /*0030*/ 	.short	0x0002
        /*0032*/ 	.short	0x0010
        /*0034*/ 	.byte	0x00, 0xf5, 0x21, 0x00


	//----- nvinfo : EIATTR_KPARAM_INFO
	.align		4
.L_13:
        /*0038*/ 	.byte	0x04, 0x17
        /*003a*/ 	.short	(.L_15 - .L_14)
.L_14:
        /*003c*/ 	.word	0x00000000
        /*0040*/ 	.short	0x0001
        /*0042*/ 	.short	0x0008
        /*0044*/ 	.byte	0x00, 0xf5, 0x21, 0x00


	//----- nvinfo : EIATTR_KPARAM_INFO
	.align		4
.L_15:
        /*0048*/ 	.byte	0x04, 0x17
        /*004a*/ 	.short	(.L_17 - .L_16)
.L_16:
        /*004c*/ 	.word	0x00000000
        /*0050*/ 	.short	0x0000
        /*0052*/ 	.short	0x0000
        /*0054*/ 	.byte	0x00, 0xf5, 0x21, 0x00


	//----- nvinfo : EIATTR_SPARSE_MMA_MASK
	.align		4
.L_17:
        /*0058*/ 	.byte	0x03, 0x50
        /*005a*/ 	.short	0x0000


	//----- nvinfo : EIATTR_MAXREG_COUNT
	.align		4
        /*005c*/ 	.byte	0x03, 0x1b
        /*005e*/ 	.short	0x00ff


	//----- nvinfo : EIATTR_MERCURY_ISA_VERSION
	.align		4
        /*0060*/ 	.byte	0x03, 0x5f
        /*0062*/ 	.short	0x0101


	//----- nvinfo : EIATTR_VRC_CTA_INIT_COUNT
	.align		4
        /*0064*/ 	.byte	0x02, 0x4a
	.zero		1
	.zero		1


	//----- nvinfo : EIATTR_EXIT_INSTR_OFFSETS
	.align		4
        /*0068*/ 	.byte	0x04, 0x1c
        /*006a*/ 	.short	(.L_19 - .L_18)


	//   ....[0]....
.L_18:
        /*006c*/ 	.word	0x00000070


	//   ....[1]....
        /*0070*/ 	.word	0x00000380


	//----- nvinfo : EIATTR_CBANK_PARAM_SIZE
	.align		4
.L_19:
        /*0074*/ 	.byte	0x03, 0x19
        /*0076*/ 	.short	0x0028


	//----- nvinfo : EIATTR_PARAM_CBANK
	.align		4
        /*0078*/ 	.byte	0x04, 0x0a
        /*007a*/ 	.short	(.L_21 - .L_20)
	.align		4
.L_20:
        /*007c*/ 	.word	index@(.nv.constant0._Z6updatePdS_S_id)
        /*0080*/ 	.short	0x0380
        /*0082*/ 	.short	0x0028


	//----- nvinfo : EIATTR_SW_WAR
	.align		4
.L_21:
        /*0084*/ 	.byte	0x04, 0x36
        /*0086*/ 	.short	(.L_23 - .L_22)
.L_22:
        /*0088*/ 	.word	0x00000008
.L_23:


//--------------------- .nv.callgraph             --------------------------
	.section	.nv.callgraph,"",@"SHT_CUDA_CALLGRAPH"
	.align	4
	.sectionentsize	8
	.align		4
        /*0000*/ 	.word	0x00000000
	.align		4
        /*0004*/ 	.word	0xffffffff
	.align		4
        /*0008*/ 	.word	0x00000000
	.align		4
        /*000c*/ 	.word	0xfffffffe
	.align		4
        /*0010*/ 	.word	0x00000000
	.align		4
        /*0014*/ 	.word	0xfffffffd
	.align		4
        /*0018*/ 	.word	0x00000000
	.align		4
        /*001c*/ 	.word	0xfffffffc


//--------------------- .text._Z6updatePdS_S_id   --------------------------
	.section	.text._Z6updatePdS_S_id,"ax",@progbits
	.align	128
        .global         _Z6updatePdS_S_id
        .type           _Z6updatePdS_S_id,@function
        .size           _Z6updatePdS_S_id,(.L_x_1 - _Z6updatePdS_S_id)
        .other          _Z6updatePdS_S_id,@"STO_CUDA_ENTRY STV_DEFAULT"
_Z6updatePdS_S_id:
.text._Z6updatePdS_S_id:
[----:B------:R-:W-:Y:S01]  /*0000*/  LDC R1, c[0x0][0x37c] ;  /* 0x0000df00ff017b82 */ /* 0x000fe20000000800 */
[----:B------:R-:W0:Y:S01]  /*0010*/  S2R R0, SR_TID.X ;  /* 0x0000000000007919 */ /* 0x000e220000002100 */
[----:B------:R-:W0:Y:S01]  /*0020*/  LDCU UR4, c[0x0][0x360] ;  /* 0x00006c00ff0477ac */ /* 0x000e220008000800 */
[----:B------:R-:W0:Y:S01]  /*0030*/  S2R R3, SR_CTAID.X ;  /* 0x0000000000037919 */ /* 0x000e220000002500 */
[----:B------:R-:W1:Y:S01]  /*0040*/  LDCU UR5, c[0x0][0x398] ;  /* 0x00007300ff0577ac */ /* 0x000e620008000800 */
[----:B0-----:R-:W-:-:S05]  /*0050*/  IMAD R0, R3, UR4, R0 ;  /* 0x0000000403007c24 */ /* 0x001fca000f8e0200 */
[----:B-1----:R-:W-:-:S13]  /*0060*/  ISETP.GE.AND P0, PT, R0, UR5, PT ;  /* 0x0000000500007c0c */ /* 0x002fda000bf06270 */
[----:B------:R-:W-:Y:S05]  /*0070*/  @P0 EXIT ;  /* 0x000000000000094d */ /* 0x000fea0003800000 */
[----:B------:R-:W0:Y:S01]  /*0080*/  LDC.64 R4, c[0x0][0x390] ;  /* 0x0000e400ff047b82 */ /* 0x000e220000000a00 */
[----:B------:R-:W1:Y:S01]  /*0090*/  LDCU.64 UR4, c[0x0][0x358] ;  /* 0x00006b00ff0477ac */ /* 0x000e620008000a00 */
[----:B------:R-:W-:Y:S01]  /*00a0*/  LEA R13, R0, R0, 0x1 ;  /* 0x00000000000d7211 */ /* 0x000fe200078e08ff */
[----:B------:R-:W2:Y:S05]  /*00b0*/  LDCU.64 UR6, c[0x0][0x3a0] ;  /* 0x00007400ff0677ac */ /* 0x000eaa0008000a00 */
[----:B------:R-:W3:Y:S08]  /*00c0*/  LDC.64 R2, c[0x0][0x388] ;  /* 0x0000e200ff027b82 */ /* 0x000ef00000000a00 */
[----:B------:R-:W4:Y:S01]  /*00d0*/  LDC.64 R6, c[0x0][0x380] ;  /* 0x0000e000ff067b82 */ /* 0x000f220000000a00 */
[----:B0-----:R-:W-:-:S05]  /*00e0*/  IMAD.WIDE R4, R13, 0x8, R4 ;  /* 0x000000080d047825 */ /* 0x001fca00078e0204 */
[----:B-1----:R-:W2:Y:S01]  /*00f0*/  LDG.E.64 R10, desc[UR4][R4.64] ;  /* 0x00000004040a7981 */ /* 0x002ea2000c1e1b00 */
[----:B---3--:R-:W-:-:S05]  /*0100*/  IMAD.WIDE R2, R13, 0x8, R2 ;  /* 0x000000080d027825 */ /* 0x008fca00078e0202 */
[----:B------:R-:W3:Y:S01]  /*0110*/  LDG.E.64 R8, desc[UR4][R2.64] ;  /* 0x0000000402087981 */ /* 0x000ee2000c1e1b00 */
[----:B----4-:R-:W-:-:S05]  /*0120*/  IMAD.WIDE R6, R13, 0x8, R6 ;  /* 0x000000080d067825 */ /* 0x010fca00078e0206 */
[----:B------:R-:W4:Y:S01]  /*0130*/  LDG.E.64 R12, desc[UR4][R6.64] ;  /* 0x00000004060c7981 */ /* 0x000f22000c1e1b00 */
[----:B--2---:R-:W-:-:S08]  /*0140*/  DMUL R10, R10, UR6 ;  /* 0x000000060a0a7c28 */ /* 0x004fd00008000000 */
[----:B------:R-:W-:-:S08]  /*0150*/  DMUL R10, R10, UR6 ;  /* 0x000000060a0a7c28 */ /* 0x000fd00008000000 */
[----:B------:R-:W-:-:S08]  /*0160*/  DMUL R10, R10, 0.5 ;  /* 0x3fe000000a0a7828 */ /* 0x000fd00000000000 */
[----:B---3--:R-:W-:-:S08]  /*0170*/  DFMA R8, R8, UR6, R10 ;  /* 0x0000000608087c2b */ /* 0x008fd0000800000a */
[----:B----4-:R-:W-:-:S07]  /*0180*/  DADD R8, R8, R12 ;  /* 0x0000000008087229 */ /* 0x010fce000000000c */
[----:B------:R0:W-:Y:S04]  /*0190*/  STG.E.64 desc[UR4][R6.64], R8 ;  /* 0x0000000806007986 */ /* 0x0001e8000c101b04 */
[----:B------:R-:W2:Y:S04]  /*01a0*/  LDG.E.64 R10, desc[UR4][R4.64] ;  /* 0x00000004040a7981 */ /* 0x000ea8000c1e1b00 */
[----:B------:R-:W2:Y:S02]  /*01b0*/  LDG.E.64 R12, desc[UR4][R2.64] ;  /* 0x00000004020c7981 */ /* 0x000ea4000c1e1b00 */
[----:B--2---:R-:W-:-:S02]  /*01c0*/  DFMA R10, R10, UR6, R12 ;  /* 0x000000060a0a7c2b */ /* 0x004fc4000800000c */
[----:B------:R-:W2:Y:S05]  /*01d0*/  LDG.E.64 R12, desc[UR4][R2.64+0x8] ;  /* 0x00000804020c7981 */ /* 0x000eaa000c1e1b00 */
[----:B------:R1:W-:Y:S04]  /*01e0*/  STG.E.64 desc[UR4][R2.64], R10 ;  /* 0x0000000a02007986 */ /* 0x0003e8000c101b04 */
[----:B------:R-:W3:Y:S04]  /*01f0*/  LDG.E.64 R14, desc[UR4][R4.64+0x8] ;  /* 0x00000804040e7981 */ /* 0x000ee8000c1e1b00 */
[----:B------:R-:W4:Y:S01]  /*0200*/  LDG.E.64 R16, desc[UR4][R6.64+0x8] ;  /* 0x0000080406107981 */ /* 0x000f22000c1e1b00 */
[----:B---3--:R-:W-:-:S08]  /*0210*/  DMUL R14, R14, UR6 ;  /* 0x000000060e0e7c28 */ /* 0x008fd00008000000 */
[----:B------:R-:W-:-:S08]  /*0220*/  DMUL R14, R14, UR6 ;  /* 0x000000060e0e7c28 */ /* 0x000fd00008000000 */
[----:B------:R-:W-:-:S08]  /*0230*/  DMUL R14, R14, 0.5 ;  /* 0x3fe000000e0e7828 */ /* 0x000fd00000000000 */
[----:B--2---:R-:W-:-:S08]  /*0240*/  DFMA R12, R12, UR6, R14 ;  /* 0x000000060c0c7c2b */ /* 0x004fd0000800000e */
[----:B----4-:R-:W-:-:S07]  /*0250*/  DADD R12, R12, R16 ;  /* 0x000000000c0c7229 */ /* 0x010fce0000000010 */
[----:B------:R2:W-:Y:S04]  /*0260*/  STG.E.64 desc[UR4][R6.64+0x8], R12 ;  /* 0x0000080c06007986 */ /* 0x0005e8000c101b04 */
[----:B0-----:R-:W3:Y:S04]  /*0270*/  LDG.E.64 R8, desc[UR4][R4.64+0x8] ;  /* 0x0000080404087981 */ /* 0x001ee8000c1e1b00 */
[----:B-1----:R-:W3:Y:S02]  /*0280*/  LDG.E.64 R10, desc[UR4][R2.64+0x8] ;  /* 0x00000804020a7981 */ /* 0x002ee4000c1e1b00 */
[----:B---3--:R-:W-:-:S02]  /*0290*/  DFMA R8, R8, UR6, R10 ;  /* 0x0000000608087c2b */ /* 0x008fc4000800000a */
[----:B------:R-:W3:Y:S05]  /*02a0*/  LDG.E.64 R10, desc[UR4][R2.64+0x10] ;  /* 0x00001004020a7981 */ /* 0x000eea000c1e1b00 */
[----:B------:R0:W-:Y:S04]  /*02b0*/  STG.E.64 desc[UR4][R2.64+0x8], R8 ;  /* 0x0000080802007986 */ /* 0x0001e8000c101b04 */
[----:B------:R-:W4:Y:S04]  /*02c0*/  LDG.E.64 R14, desc[UR4][R4.64+0x10] ;  /* 0x00001004040e7981 */ /* 0x000f28000c1e1b00 */
[----:B------:R-:W5:Y:S01]  /*02d0*/  LDG.E.64 R16, desc[UR4][R6.64+0x10] ;  /* 0x0000100406107981 */ /* 0x000f62000c1e1b00 */
[----:B----4-:R-:W-:-:S08]  /*02e0*/  DMUL R14, R14, UR6 ;  /* 0x000000060e0e7c28 */ /* 0x010fd00008000000 */
[----:B------:R-:W-:-:S08]  /*02f0*/  DMUL R14, R14, UR6 ;  /* 0x000000060e0e7c28 */ /* 0x000fd00008000000 */
[----:B------:R-:W-:-:S08]  /*0300*/  DMUL R14, R14, 0.5 ;  /* 0x3fe000000e0e7828 */ /* 0x000fd00000000000 */
[----:B---3--:R-:W-:-:S08]  /*0310*/  DFMA R10, R10, UR6, R14 ;  /* 0x000000060a0a7c2b */ /* 0x008fd0000800000e */
[----:B-----5:R-:W-:-:S07]  /*0320*/  DADD R10, R10, R16 ;  /* 0x000000000a0a7229 */ /* 0x020fce0000000010 */
[----:B------:R-:W-:Y:S04]  /*0330*/  STG.E.64 desc[UR4][R6.64+0x10], R10 ;  /* 0x0000100a06007986 */ /* 0x000fe8000c101b04 */
[----:B--2---:R-:W2:Y:S04]  /*0340*/  LDG.E.64 R12, desc[UR4][R4.64+0x10] ;  /* 0x00001004040c7981 */ /* 0x004ea8000c1e1b00 */
[----:B0-----:R-:W2:Y:S02]  /*0350*/  LDG.E.64 R8, desc[UR4][R2.64+0x10] ;  /* 0x0000100402087981 */ /* 0x001ea4000c1e1b00 */
[----:B--2---:R-:W-:-:S07]  /*0360*/  DFMA R8, R12, UR6, R8 ;  /* 0x000000060c087c2b */ /* 0x004fce0008000008 */
[----:B------:R-:W-:Y:S01]  /*0370*/  STG.E.64 desc[UR4][R2.64+0x10], R8 ;  /* 0x0000100802007986 */ /* 0x000fe2000c101b04 */
[----:B------:R-:W-:Y:S05]  /*0380*/  EXIT ;  /* 0x000000000000794d */ /* 0x000fea0003800000 */
.L_x_0:
[----:B------:R-:W-:-:S00]  /*0390*/  BRA `(.L_x_0) ;  /* 0xfffffffc00fc7947 */ /* 0x000fc0000383ffff */
[----:B------:R-:W-:-:S00]  /*03a0*/  NOP ;  /* 0x0000000000007918 */ /* 0x000fc00000000000 */
        /* <DEDUP_REMOVED lines=13> */
.L_x_1:


//--------------------- .nv.shared.reserved.0     --------------------------
	.section	.nv.shared.reserved.0,"aw",@nobits
	.weak		__nv_reservedSMEM_offset_0_alias
	.size		__nv_reservedSMEM_offset_0_alias, 0, 64
	.other		__nv_reservedSMEM_offset_0_alias,@"STO_CUDA_RESERVED_SHARED STV_DEFAULT"
__nv_reservedSMEM_offset_0_alias:
	.zero		0
	.zero		64


//--------------------- .nv.constant0._Z6updatePdS_S_id --------------------------
	.section	.nv.constant0._Z6updatePdS_S_id,"a",@progbits
	.sectionflags	@""
	.align	4
.nv.constant0._Z6updatePdS_S_id:
	.zero		936


//--------------------- SYMBOLS --------------------------

	.type		.nv.reservedSmem.offset0,@object
	.size		.nv.reservedSmem.offset0,0x4
